//
// Generated by NVIDIA NVVM Compiler
//
// Compiler Build ID: CL-36424714
// Cuda compilation tools, release 13.0, V13.0.88
// Based on NVVM 20.0.0
//

.version 9.0
.target sm_100
.address_size 64

	// .globl	_Z10print_gridv
.extern .func  (.param .b32 func_retval0) vprintf
(
	.param .b64 vprintf_param_0,
	.param .b64 vprintf_param_1
)
;
.global .align 1 .b8 $str[147] = {98, 108, 111, 99, 107, 73, 100, 120, 46, 120, 58, 32, 37, 100, 44, 32, 98, 108, 111, 99, 107, 73, 100, 120, 46, 121, 58, 32, 37, 100, 44, 32, 98, 108, 111, 99, 107, 73, 100, 120, 46, 122, 58, 32, 37, 100, 44, 32, 98, 108, 111, 99, 107, 68, 105, 109, 46, 120, 58, 32, 37, 100, 44, 32, 98, 108, 111, 99, 107, 68, 105, 109, 46, 121, 58, 32, 37, 100, 44, 32, 98, 108, 111, 99, 107, 68, 105, 109, 46, 122, 58, 32, 37, 100, 44, 32, 116, 104, 114, 101, 97, 100, 73, 100, 120, 46, 120, 58, 32, 37, 100, 44, 32, 116, 104, 114, 101, 97, 100, 73, 100, 120, 46, 121, 58, 32, 37, 100, 44, 32, 116, 104, 114, 101, 97, 100, 73, 100, 120, 46, 122, 58, 32, 37, 100, 10};

.visible .entry _Z10print_gridv()
{
	.local .align 8 .b8 	__local_depot0[40];
	.reg .b64 	%SP;
	.reg .b64 	%SPL;
	.reg .b32 	%r<12>;
	.reg .b64 	%rd<5>;

	mov.u64 	%SPL, __local_depot0;
	cvta.local.u64 	%SP, %SPL;
	add.u64 	%rd1, %SP, 0;
	add.u64 	%rd2, %SPL, 0;
	mov.u32 	%r1, %ctaid.x;
	mov.u32 	%r2, %ctaid.y;
	mov.u32 	%r3, %ctaid.z;
	mov.u32 	%r4, %ntid.x;
	mov.u32 	%r5, %ntid.y;
	mov.u32 	%r6, %ntid.z;
	mov.u32 	%r7, %tid.x;
	mov.u32 	%r8, %tid.y;
	mov.u32 	%r9, %tid.z;
	st.local.v2.u32 	[%rd2], {%r1, %r2};
	st.local.v2.u32 	[%rd2+8], {%r3, %r4};
	st.local.v2.u32 	[%rd2+16], {%r5, %r6};
	st.local.v2.u32 	[%rd2+24], {%r7, %r8};
	st.local.u32 	[%rd2+32], %r9;
	mov.u64 	%rd3, $str;
	cvta.global.u64 	%rd4, %rd3;
	{ // callseq 0, 0
	.param .b64 param0;
	st.param.b64 	[param0], %rd4;
	.param .b64 param1;
	st.param.b64 	[param1], %rd1;
	.param .b32 retval0;
	call.uni (retval0), 
	vprintf, 
	(
	param0, 
	param1
	);
	ld.param.b32 	%r10, [retval0];
	} // callseq 0
	ret;

}


// ===== COMPILED SASS (sm_100) =====

	.target	sm_100

	.elftype	@"ET_EXEC"


//--------------------- .note.nv.tkinfo           --------------------------
	.section	.note.nv.tkinfo,"",@"SHT_NOTE"
	.sectionflags	@"SHF_NOTE_NV_TKINFO"
	.tkinfo
        /*0018*/ 	.word	0x00000002
        /*0030*/ 	.string	""
        /*0030*/ 	.string	"ptxas"
        /*0030*/ 	.string	"Cuda compilation tools, release 13.0, V13.0.88"
        /*0030*/ 	.string	"Build cuda_13.0.r13.0/compiler.36424714_0"
        /*0030*/ 	.string	"-arch sm_100 -m 64 "



//--------------------- .note.nv.cuinfo           --------------------------
	.section	.note.nv.cuinfo,"",@"SHT_NOTE"
	.sectionflags	@"SHF_NOTE_NV_CUINFO"
        /*0018*/ 	.short	0x0002
        /*001a*/ 	.short	0x0064
        /*001c*/ 	.short	0x0082
	.zero		2


//--------------------- .nv.info                  --------------------------
	.section	.nv.info,"",@"SHT_CUDA_INFO"
	.align	4


	//----- nvinfo : EIATTR_REGCOUNT
	.align		4
        /*0000*/ 	.byte	0x04, 0x2f
        /*0002*/ 	.short	(.L_2 - .L_1)
	.align		4
.L_1:
        /*0004*/ 	.word	index@(_Z10print_gridv)
        /*0008*/ 	.word	0x00000018


	//----- nvinfo : EIATTR_FRAME_SIZE
	.align		4
.L_2:
        /*000c*/ 	.byte	0x04, 0x11
        /*000e*/ 	.short	(.L_4 - .L_3)
	.align		4
.L_3:
        /*0010*/ 	.word	index@(_Z10print_gridv)
        /*0014*/ 	.word	0x00000028


	//----- nvinfo : EIATTR_MIN_STACK_SIZE
	.align		4
.L_4:
        /*0018*/ 	.byte	0x04, 0x12
        /*001a*/ 	.short	(.L_6 - .L_5)
	.align		4
.L_5:
        /*001c*/ 	.word	index@(_Z10print_gridv)
        /*0020*/ 	.word	0x00000028
.L_6:


//--------------------- .nv.compat                --------------------------
	.section	.nv.compat,"",@"SHT_CUDA_COMPAT_INFO"
	.align	4
        /*0000*/ 	.byte	0x02, 0x09, 0x00, 0x00, 0x02, 0x02, 0x01, 0x00, 0x02, 0x05, 0x05, 0x00, 0x03, 0x07, 0x01, 0x01
        /*0010*/ 	.byte	0x02, 0x03, 0x00, 0x00, 0x02, 0x06, 0x01, 0x00, 0x04, 0x0b, 0x08, 0x00, 0x09, 0x00, 0x00, 0x00
        /*0020*/ 	.byte	0x00, 0x00, 0x00, 0x00


//--------------------- .nv.info._Z10print_gridv  --------------------------
	.section	.nv.info._Z10print_gridv,"",@"SHT_CUDA_INFO"
	.sectionflags	@""
	.align	4


	//----- nvinfo : EIATTR_CUDA_API_VERSION
	.align		4
        /*0000*/ 	.byte	0x04, 0x37
        /*0002*/ 	.short	(.L_8 - .L_7)
.L_7:
        /*0004*/ 	.word	0x00000082


	//----- nvinfo : EIATTR_SPARSE_MMA_MASK
	.align		4
.L_8:
        /*0008*/ 	.byte	0x03, 0x50
        /*000a*/ 	.short	0x0000


	//----- nvinfo : EIATTR_MAXREG_COUNT
	.align		4
        /*000c*/ 	.byte	0x03, 0x1b
        /*000e*/ 	.short	0x00ff


	//----- nvinfo : EIATTR_EXTERNS
	.align		4
        /*0010*/ 	.byte	0x04, 0x0f
        /*0012*/ 	.short	(.L_10 - .L_9)


	//   ....[0]....
	.align		4
.L_9:
        /*0014*/ 	.word	index@(vprintf)


	//----- nvinfo : EIATTR_MERCURY_ISA_VERSION
	.align		4
.L_10:
        /*0018*/ 	.byte	0x03, 0x5f
        /*001a*/ 	.short	0x0101


	//----- nvinfo : EIATTR_VRC_CTA_INIT_COUNT
	.align		4
        /*001c*/ 	.byte	0x02, 0x4a
	.zero		1
	.zero		1


	//----- nvinfo : EIATTR_SYSCALL_OFFSETS
	.align		4
        /*0020*/ 	.byte	0x04, 0x46
        /*0022*/ 	.short	(.L_12 - .L_11)


	//   ....[0]....
.L_11:
        /*0024*/ 	.word	0x000001a0


	//----- nvinfo : EIATTR_EXIT_INSTR_OFFSETS
	.align		4
.L_12:
        /*0028*/ 	.byte	0x04, 0x1c
        /*002a*/ 	.short	(.L_14 - .L_13)


	//   ....[0]....
.L_13:
        /*002c*/ 	.word	0x000001b0


	//----- nvinfo : EIATTR_SW_WAR
	.align		4
.L_14:
        /*0030*/ 	.byte	0x04, 0x36
        /*0032*/ 	.short	(.L_16 - .L_15)
.L_15:
        /*0034*/ 	.word	0x00000008
.L_16:


//--------------------- .nv.callgraph             --------------------------
	.section	.nv.callgraph,"",@"SHT_CUDA_CALLGRAPH"
	.align	4
	.sectionentsize	8
	.align		4
        /*0000*/ 	.word	0x00000000
	.align		4
        /*0004*/ 	.word	0xffffffff
	.align		4
        /*0008*/ 	.word	index@(_Z10print_gridv)
	.align		4
        /*000c*/ 	.word	index@(vprintf)
	.align		4
        /*0010*/ 	.word	0x00000000
	.align		4
        /*0014*/ 	.word	0xfffffffe
	.align		4
        /*0018*/ 	.word	0x00000000
	.align		4
        /*001c*/ 	.word	0xfffffffd
	.align		4
        /*0020*/ 	.word	0x00000000
	.align		4
        /*0024*/ 	.word	0xfffffffc


//--------------------- .nv.constant4             --------------------------
	.section	.nv.constant4,"a",@progbits
	.align	8
	.align		8
.nv.constant4:
        /*0000*/ 	.dword	vprintf
	.align		8
        /*0008*/ 	.dword	$str


//--------------------- .text._Z10print_gridv     --------------------------
	.section	.text._Z10print_gridv,"ax",@progbits
	.align	128
        .global         _Z10print_gridv
        .type           _Z10print_gridv,@function
        .size           _Z10print_gridv,(.L_x_2 - _Z10print_gridv)
        .other          _Z10print_gridv,@"STO_CUDA_ENTRY STV_DEFAULT"
_Z10print_gridv:
.text._Z10print_gridv:
[----:B------:R-:W0:Y:S01]  /*0000*/  LDC R1, c[0x0][0x37c] ;  /* 0x0000df00ff017b82 */ /* 0x000e220000000800 */
[----:B------:R-:W1:Y:S01]  /*0010*/  S2R R8, SR_CTAID.X ;  /* 0x0000000000087919 */ /* 0x000e620000002500 */
[----:B------:R-:W2:Y:S06]  /*0020*/  LDCU UR5, c[0x0][0x2fc] ;  /* 0x00005f80ff0577ac */ /* 0x000eac0008000800 */
[----:B------:R-:W3:Y:S01]  /*0030*/  LDC R11, c[0x0][0x360] ;  /* 0x0000d800ff0b7b82 */ /* 0x000ee20000000800 */
[----:B0-----:R-:W-:Y:S01]  /*0040*/  VIADD R1, R1, 0xffffffd8 ;  /* 0xffffffd801017836 */ /* 0x001fe20000000000 */
[----:B------:R-:W1:Y:S01]  /*0050*/  S2R R9, SR_CTAID.Y ;  /* 0x0000000000097919 */ /* 0x000e620000002600 */
[----:B------:R-:W-:Y:S01]  /*0060*/  MOV R0, 0x0 ;  /* 0x0000000000007802 */ /* 0x000fe20000000f00 */
[----:B------:R-:W0:Y:S01]  /*0070*/  LDCU UR4, c[0x0][0x2f8] ;  /* 0x00005f00ff0477ac */ /* 0x000e220008000800 */
[----:B------:R-:W4:Y:S03]  /*0080*/  S2R R14, SR_TID.X ;  /* 0x00000000000e7919 */ /* 0x000f260000002100 */
[----:B------:R-:W5:Y:S01]  /*0090*/  LDC R12, c[0x0][0x364] ;  /* 0x0000d900ff0c7b82 */ /* 0x000f620000000800 */
[----:B------:R-:W2:Y:S01]  /*00a0*/  LDCU.64 UR6, c[0x4][0x8] ;  /* 0x01000100ff0677ac */ /* 0x000ea20008000a00 */
[----:B------:R-:W4:Y:S01]  /*00b0*/  S2R R15, SR_TID.Y ;  /* 0x00000000000f7919 */ /* 0x000f220000002200 */
[----:B------:R-:W3:Y:S05]  /*00c0*/  S2R R16, SR_TID.Z ;  /* 0x0000000000107919 */ /* 0x000eea0000002300 */
[----:B------:R-:W5:Y:S01]  /*00d0*/  LDC R13, c[0x0][0x368] ;  /* 0x0000da00ff0d7b82 */ /* 0x000f620000000800 */
[----:B------:R-:W3:Y:S01]  /*00e0*/  S2R R10, SR_CTAID.Z ;  /* 0x00000000000a7919 */ /* 0x000ee20000002700 */
[----:B0-----:R-:W-:-:S06]  /*00f0*/  IADD3 R6, P0, PT, R1, UR4, RZ ;  /* 0x0000000401067c10 */ /* 0x001fcc000ff1e0ff */
[----:B------:R0:W0:Y:S01]  /*0100*/  LDC.64 R2, c[0x4][R0] ;  /* 0x0100000000027b82 */ /* 0x0000220000000a00 */
[----:B--2---:R-:W-:Y:S01]  /*0110*/  IMAD.U32 R4, RZ, RZ, UR6 ;  /* 0x00000006ff047e24 */ /* 0x004fe2000f8e00ff */
[----:B------:R-:W-:Y:S01]  /*0120*/  MOV R5, UR7 ;  /* 0x0000000700057c02 */ /* 0x000fe20008000f00 */
[----:B------:R-:W-:Y:S01]  /*0130*/  IMAD.X R7, RZ, RZ, UR5, P0 ;  /* 0x00000005ff077e24 */ /* 0x000fe200080e06ff */
[----:B-1----:R1:W-:Y:S04]  /*0140*/  STL.64 [R1], R8 ;  /* 0x0000000801007387 */ /* 0x0023e80000100a00 */
[----:B-----5:R1:W-:Y:S04]  /*0150*/  STL.64 [R1+0x10], R12 ;  /* 0x0000100c01007387 */ /* 0x0203e80000100a00 */
[----:B----4-:R1:W-:Y:S04]  /*0160*/  STL.64 [R1+0x18], R14 ;  /* 0x0000180e01007387 */ /* 0x0103e80000100a00 */
[----:B---3--:R1:W-:Y:S04]  /*0170*/  STL [R1+0x20], R16 ;  /* 0x0000201001007387 */ /* 0x0083e80000100800 */
[----:B0-----:R1:W-:Y:S02]  /*0180*/  STL.64 [R1+0x8], R10 ;  /* 0x0000080a01007387 */ /* 0x0013e40000100a00 */
[----:B------:R-:W-:-:S07]  /*0190*/  LEPC R20, `(.L_x_0) ;  /* 0x000000001014794e */ /* 0x000fce0000000000 */
[----:B-1----:R-:W-:Y:S05]  /*01a0*/  CALL.ABS.NOINC R2 ;  /* 0x0000000002007343 */ /* 0x002fea0003c00000 */
.L_x_0:
[----:B------:R-:W-:Y:S05]  /*01b0*/  EXIT ;  /* 0x000000000000794d */ /* 0x000fea0003800000 */
.L_x_1:
[----:B------:R-:W-:-:S00]  /*01c0*/  BRA `(.L_x_1) ;  /* 0xfffffffc00fc7947 */ /* 0x000fc0000383ffff */
[----:B------:R-:W-:-:S00]  /*01d0*/  NOP ;  /* 0x0000000000007918 */ /* 0x000fc00000000000 */
        /* <DEDUP_REMOVED lines=10> */
.L_x_2:


//--------------------- .nv.global.init           --------------------------
	.section	.nv.global.init,"aw",@progbits
.nv.global.init:
	.type		$str,@object
	.size		$str,(.L_0 - $str)
$str:
        /*0000*/ 	.byte	0x62, 0x6c, 0x6f, 0x63, 0x6b, 0x49, 0x64, 0x78, 0x2e, 0x78, 0x3a, 0x20, 0x25, 0x64, 0x2c, 0x20
        /* <DEDUP_REMOVED lines=8> */
        /*0090*/ 	.byte	0x64, 0x0a, 0x00
.L_0:


//--------------------- .nv.shared.reserved.0     --------------------------
	.section	.nv.shared.reserved.0,"aw",@nobits
	.weak		__nv_reservedSMEM_offset_0_alias
	.size		__nv_reservedSMEM_offset_0_alias, 0, 64
	.other		__nv_reservedSMEM_offset_0_alias,@"STO_CUDA_RESERVED_SHARED STV_DEFAULT"
__nv_reservedSMEM_offset_0_alias:
	.zero		0
	.zero		64


//--------------------- .nv.constant0._Z10print_gridv --------------------------
	.section	.nv.constant0._Z10print_gridv,"a",@progbits
	.sectionflags	@""
	.align	4
.nv.constant0._Z10print_gridv:
	.zero		896


//--------------------- SYMBOLS --------------------------

	.type		.nv.reservedSmem.offset0,@object
	.size		.nv.reservedSmem.offset0,0x4
	.type		vprintf,@function
